//
// Generated by NVIDIA NVVM Compiler
//
// Compiler Build ID: CL-36424714
// Cuda compilation tools, release 13.0, V13.0.88
// Based on NVVM 20.0.0
//

.version 9.0
.target sm_100
.address_size 64

	// .globl	default_function_kernel_1

.visible .entry default_function_kernel_1(
	.param .u64 .ptr .align 1 default_function_kernel_1_param_0,
	.param .u64 .ptr .align 1 default_function_kernel_1_param_1
)
.maxntid 12
{
	.reg .b32 	%r<4>;
	.reg .b32 	%f<3>;
	.reg .b64 	%rd<8>;

	ld.param.u64 	%rd1, [default_function_kernel_1_param_0];
	ld.param.u64 	%rd2, [default_function_kernel_1_param_1];
	cvta.to.global.u64 	%rd3, %rd1;
	cvta.to.global.u64 	%rd4, %rd2;
	mov.u32 	%r1, %ctaid.x;
	mov.u32 	%r2, %tid.x;
	mad.lo.s32 	%r3, %r1, 12, %r2;
	mul.wide.u32 	%rd5, %r3, 4;
	add.s64 	%rd6, %rd4, %rd5;
	ld.global.nc.f32 	%f1, [%rd6];
	cos.approx.f32 	%f2, %f1;
	add.s64 	%rd7, %rd3, %rd5;
	st.global.f32 	[%rd7], %f2;
	ret;

}
	// .globl	default_function_kernel
.visible .entry default_function_kernel(
	.param .u64 .ptr .align 1 default_function_kernel_param_0,
	.param .u64 .ptr .align 1 default_function_kernel_param_1
)
.maxntid 6
{
	.reg .pred 	%p<19>;
	.reg .b32 	%r<30>;
	.reg .b32 	%f<80>;
	.reg .b64 	%rd<9>;

	ld.param.u64 	%rd1, [default_function_kernel_param_0];
	ld.param.u64 	%rd2, [default_function_kernel_param_1];
	cvta.to.global.u64 	%rd3, %rd2;
	mov.u32 	%r13, %ctaid.x;
	mov.u32 	%r14, %tid.x;
	mad.lo.s32 	%r1, %r13, 6, %r14;
	mul.wide.u32 	%rd4, %r1, 4;
	add.s64 	%rd5, %rd3, %rd4;
	ld.global.nc.f32 	%f1, [%rd5];
	abs.f32 	%f79, %f1;
	mov.f32 	%f24, 0f3F800000;
	sub.f32 	%f25, %f24, %f79;
	rcp.approx.ftz.f32 	%f26, %f25;
	add.f32 	%f27, %f26, %f26;
	mul.f32 	%f28, %f79, %f27;
	setp.gt.f32 	%p1, %f79, 0f7E800000;
	selp.f32 	%f3, 0fC0000000, %f28, %p1;
	add.rz.f32 	%f29, %f3, %f24;
	mov.b32 	%r15, %f29;
	add.s32 	%r16, %r15, -1061158912;
	and.b32  	%r17, %r16, -8388608;
	mov.b32 	%r2, %f3;
	sub.s32 	%r18, %r2, %r17;
	mov.b32 	%f30, %r18;
	sub.s32 	%r19, 1082130432, %r17;
	mov.b32 	%f31, %r19;
	fma.rn.f32 	%f32, %f31, 0f3E800000, 0fBF800000;
	add.f32 	%f33, %f32, %f30;
	cvt.rn.f32.s32 	%f34, %r17;
	mul.f32 	%f35, %f34, 0f34000000;
	fma.rn.f32 	%f36, %f33, 0fBD39BF78, 0f3DD80012;
	fma.rn.f32 	%f37, %f36, %f33, 0fBE0778E0;
	fma.rn.f32 	%f38, %f37, %f33, 0f3E146475;
	fma.rn.f32 	%f39, %f38, %f33, 0fBE2A68DD;
	fma.rn.f32 	%f40, %f39, %f33, 0f3E4CAF9E;
	fma.rn.f32 	%f41, %f40, %f33, 0fBE800042;
	fma.rn.f32 	%f42, %f41, %f33, 0f3EAAAAE6;
	fma.rn.f32 	%f43, %f42, %f33, 0fBF000000;
	mul.f32 	%f44, %f33, %f43;
	fma.rn.f32 	%f45, %f44, %f33, %f33;
	fma.rn.f32 	%f76, %f35, 0f3F317218, %f45;
	setp.lt.u32 	%p2, %r2, 2139095040;
	@%p2 bra 	$L__BB1_2;
	setp.gt.s32 	%p3, %r2, -1082130432;
	fma.rn.f32 	%f46, %f3, 0f7F800000, 0f7F800000;
	selp.f32 	%f47, %f46, %f76, %p3;
	setp.eq.f32 	%p4, %f3, 0f00000000;
	selp.f32 	%f76, 0f80000000, %f47, %p4;
$L__BB1_2:
	mov.f32 	%f48, 0f3F000000;
	copysign.f32 	%f49, %f1, %f48;
	mul.f32 	%f50, %f49, %f76;
	abs.f32 	%f7, %f50;
	setp.lt.f32 	%p5, %f79, %f7;
	@%p5 bra 	$L__BB1_14;
	mul.f32 	%f8, %f7, 0f4B000000;
	setp.gtu.f32 	%p6, %f79, %f8;
	@%p6 bra 	$L__BB1_10;
	div.approx.f32 	%f51, %f79, %f7;
	cvt.rzi.f32.f32 	%f77, %f51;
	neg.f32 	%f10, %f7;
	fma.rn.f32 	%f11, %f10, %f77, %f79;
	mov.b32 	%r3, %f11;
	mov.b32 	%r20, %f7;
	setp.lt.u32 	%p7, %r3, %r20;
	@%p7 bra 	$L__BB1_9;
	setp.lt.u32 	%p8, %r3, -2147483647;
	@%p8 bra 	$L__BB1_7;
	add.f32 	%f56, %f77, 0fBF800000;
	setp.lt.f32 	%p11, %f11, %f10;
	add.f32 	%f57, %f56, 0fBF800000;
	selp.f32 	%f77, %f57, %f56, %p11;
	bra.uni 	$L__BB1_9;
$L__BB1_7:
	add.f32 	%f77, %f77, 0f3F800000;
	add.f32 	%f52, %f7, %f7;
	setp.ltu.f32 	%p9, %f11, %f52;
	@%p9 bra 	$L__BB1_9;
	add.f32 	%f53, %f77, 0f3F800000;
	fma.rn.f32 	%f54, %f7, 0fC0400000, %f11;
	setp.ge.f32 	%p10, %f54, 0f00000000;
	add.f32 	%f55, %f53, 0f3F800000;
	selp.f32 	%f77, %f55, %f53, %p10;
$L__BB1_9:
	fma.rn.f32 	%f79, %f10, %f77, %f79;
	bra.uni 	$L__BB1_14;
$L__BB1_10:
	mov.b32 	%r4, %f79;
	mov.b32 	%r21, %f8;
	and.b32  	%r5, %r21, -8388608;
	and.b32  	%r22, %r4, 8388607;
	or.b32  	%r28, %r22, 1065353216;
	and.b32  	%r23, %r21, 8388607;
	or.b32  	%r7, %r23, 1065353216;
	mov.b32 	%f78, %r28;
	sub.s32 	%r24, %r4, %r5;
	add.s32 	%r25, %r24, 192937984;
	and.b32  	%r29, %r25, -8388608;
	setp.eq.s32 	%p12, %r29, 0;
	@%p12 bra 	$L__BB1_13;
	mov.b32 	%f58, %r7;
	rcp.approx.ftz.f32 	%f18, %f58;
	neg.f32 	%f19, %f58;
$L__BB1_12:
	min.u32 	%r26, %r29, 192937984;
	add.s32 	%r27, %r28, %r26;
	mov.b32 	%f59, %r27;
	mul.f32 	%f60, %f18, %f59;
	fma.rn.f32 	%f61, %f19, %f60, %f59;
	fma.rn.f32 	%f62, %f61, %f18, %f60;
	fma.rn.f32 	%f63, %f19, %f62, %f59;
	fma.rz.f32 	%f64, %f63, %f18, %f62;
	cvt.rzi.f32.f32 	%f65, %f64;
	fma.rn.f32 	%f78, %f19, %f65, %f59;
	sub.s32 	%r29, %r29, %r26;
	mov.b32 	%r28, %f78;
	setp.ne.s32 	%p13, %r29, 0;
	setp.ne.s32 	%p14, %r28, 0;
	and.pred  	%p15, %p13, %p14;
	@%p15 bra 	$L__BB1_12;
$L__BB1_13:
	mov.b32 	%f67, %r5;
	setp.leu.f32 	%p16, %f7, 0f00000000;
	setp.gt.u32 	%p17, %r4, 2139095039;
	selp.f32 	%f68, 0f7FFFFFFF, %f67, %p16;
	selp.f32 	%f69, 0f7FFFFFFF, %f68, %p17;
	mul.f32 	%f70, %f78, 0f34000000;
	mul.f32 	%f79, %f69, %f70;
$L__BB1_14:
	cvta.to.global.u64 	%rd6, %rd1;
	abs.f32 	%f71, %f79;
	setp.nan.f32 	%p18, %f71, %f71;
	copysign.f32 	%f72, %f1, %f79;
	selp.f32 	%f73, %f79, %f72, %p18;
	sub.f32 	%f74, %f73, %f1;
	div.rn.f32 	%f75, %f1, %f74;
	add.s64 	%rd8, %rd6, %rd4;
	st.global.f32 	[%rd8], %f75;
	ret;

}


// ===== COMPILED SASS (sm_100) =====

	.target	sm_100

	.elftype	@"ET_EXEC"


//--------------------- .note.nv.tkinfo           --------------------------
	.section	.note.nv.tkinfo,"",@"SHT_NOTE"
	.sectionflags	@"SHF_NOTE_NV_TKINFO"
	.tkinfo
        /*0018*/ 	.word	0x00000002
        /*0030*/ 	.string	""
        /*0030*/ 	.string	"ptxas"
        /*0030*/ 	.string	"Cuda compilation tools, release 13.0, V13.0.88"
        /*0030*/ 	.string	"Build cuda_13.0.r13.0/compiler.36424714_0"
        /*0030*/ 	.string	"-arch sm_100 -m 64 "



//--------------------- .note.nv.cuinfo           --------------------------
	.section	.note.nv.cuinfo,"",@"SHT_NOTE"
	.sectionflags	@"SHF_NOTE_NV_CUINFO"
        /*0018*/ 	.short	0x0002
        /*001a*/ 	.short	0x0064
        /*001c*/ 	.short	0x0082
	.zero		2


//--------------------- .nv.info                  --------------------------
	.section	.nv.info,"",@"SHT_CUDA_INFO"
	.align	4


	//----- nvinfo : EIATTR_REGCOUNT
	.align		4
        /*0000*/ 	.byte	0x04, 0x2f
        /*0002*/ 	.short	(.L_1 - .L_0)
	.align		4
.L_0:
        /*0004*/ 	.word	index@(default_function_kernel_1)
        /*0008*/ 	.word	0x0000000c


	//----- nvinfo : EIATTR_FRAME_SIZE
	.align		4
.L_1:
        /*000c*/ 	.byte	0x04, 0x11
        /*000e*/ 	.short	(.L_3 - .L_2)
	.align		4
.L_2:
        /*0010*/ 	.word	index@(default_function_kernel_1)
        /*0014*/ 	.word	0x00000000


	//----- nvinfo : EIATTR_REGCOUNT
	.align		4
.L_3:
        /*0018*/ 	.byte	0x04, 0x2f
        /*001a*/ 	.short	(.L_5 - .L_4)
	.align		4
.L_4:
        /*001c*/ 	.word	index@(default_function_kernel)
        /*0020*/ 	.word	0x00000010


	//----- nvinfo : EIATTR_FRAME_SIZE
	.align		4
.L_5:
        /*0024*/ 	.byte	0x04, 0x11
        /*0026*/ 	.short	(.L_7 - .L_6)
	.align		4
.L_6:
        /*0028*/ 	.word	index@($__internal_0_$__cuda_sm3x_div_rn_noftz_f32_slowpath)
        /*002c*/ 	.word	0x00000000


	//----- nvinfo : EIATTR_FRAME_SIZE
	.align		4
.L_7:
        /*0030*/ 	.byte	0x04, 0x11
        /*0032*/ 	.short	(.L_9 - .L_8)
	.align		4
.L_8:
        /*0034*/ 	.word	index@(default_function_kernel)
        /*0038*/ 	.word	0x00000000


	//----- nvinfo : EIATTR_MIN_STACK_SIZE
	.align		4
.L_9:
        /*003c*/ 	.byte	0x04, 0x12
        /*003e*/ 	.short	(.L_11 - .L_10)
	.align		4
.L_10:
        /*0040*/ 	.word	index@(default_function_kernel)
        /*0044*/ 	.word	0x00000000


	//----- nvinfo : EIATTR_MIN_STACK_SIZE
	.align		4
.L_11:
        /*0048*/ 	.byte	0x04, 0x12
        /*004a*/ 	.short	(.L_13 - .L_12)
	.align		4
.L_12:
        /*004c*/ 	.word	index@(default_function_kernel_1)
        /*0050*/ 	.word	0x00000000
.L_13:


//--------------------- .nv.compat                --------------------------
	.section	.nv.compat,"",@"SHT_CUDA_COMPAT_INFO"
	.align	4
        /*0000*/ 	.byte	0x02, 0x09, 0x00, 0x00, 0x02, 0x02, 0x01, 0x00, 0x02, 0x05, 0x05, 0x00, 0x03, 0x07, 0x01, 0x01
        /*0010*/ 	.byte	0x02, 0x03, 0x00, 0x00, 0x02, 0x06, 0x01, 0x00, 0x04, 0x0b, 0x08, 0x00, 0x01, 0x00, 0x00, 0x00
        /*0020*/ 	.byte	0x00, 0x00, 0x00, 0x00


//--------------------- .nv.info.default_function_kernel --------------------------
	.section	.nv.info.default_function_kernel,"",@"SHT_CUDA_INFO"
	.sectionflags	@""
	.align	4


	//----- nvinfo : EIATTR_CUDA_API_VERSION
	.align		4
        /*0000*/ 	.byte	0x04, 0x37
        /*0002*/ 	.short	(.L_15 - .L_14)
.L_14:
        /*0004*/ 	.word	0x00000082


	//----- nvinfo : EIATTR_KPARAM_INFO
	.align		4
.L_15:
        /*0008*/ 	.byte	0x04, 0x17
        /*000a*/ 	.short	(.L_17 - .L_16)
.L_16:
        /*000c*/ 	.word	0x00000000
        /*0010*/ 	.short	0x0001
        /*0012*/ 	.short	0x0008
        /*0014*/ 	.byte	0x00, 0xf5, 0x21, 0x00


	//----- nvinfo : EIATTR_KPARAM_INFO
	.align		4
.L_17:
        /*0018*/ 	.byte	0x04, 0x17
        /*001a*/ 	.short	(.L_19 - .L_18)
.L_18:
        /*001c*/ 	.word	0x00000000
        /*0020*/ 	.short	0x0000
        /*0022*/ 	.short	0x0000
        /*0024*/ 	.byte	0x00, 0xf5, 0x21, 0x00


	//----- nvinfo : EIATTR_SPARSE_MMA_MASK
	.align		4
.L_19:
        /*0028*/ 	.byte	0x03, 0x50
        /*002a*/ 	.short	0x0000


	//----- nvinfo : EIATTR_MAXREG_COUNT
	.align		4
        /*002c*/ 	.byte	0x03, 0x1b
        /*002e*/ 	.short	0x00ff


	//----- nvinfo : EIATTR_MERCURY_ISA_VERSION
	.align		4
        /*0030*/ 	.byte	0x03, 0x5f
        /*0032*/ 	.short	0x0101


	//----- nvinfo : EIATTR_VRC_CTA_INIT_COUNT
	.align		4
        /*0034*/ 	.byte	0x02, 0x4a
	.zero		1
	.zero		1


	//----- nvinfo : EIATTR_EXIT_INSTR_OFFSETS
	.align		4
        /*0038*/ 	.byte	0x04, 0x1c
        /*003a*/ 	.short	(.L_21 - .L_20)


	//   ....[0]....
.L_20:
        /*003c*/ 	.word	0x00000840


	//----- nvinfo : EIATTR_MAX_THREADS
	.align		4
.L_21:
        /*0040*/ 	.byte	0x04, 0x05
        /*0042*/ 	.short	(.L_23 - .L_22)
.L_22:
        /*0044*/ 	.word	0x00000006
        /*0048*/ 	.word	0x00000001
        /*004c*/ 	.word	0x00000001


	//----- nvinfo : EIATTR_CRS_STACK_SIZE
	.align		4
.L_23:
        /*0050*/ 	.byte	0x04, 0x1e
        /*0052*/ 	.short	(.L_25 - .L_24)
.L_24:
        /*0054*/ 	.word	0x00000000


	//----- nvinfo : EIATTR_CBANK_PARAM_SIZE
	.align		4
.L_25:
        /*0058*/ 	.byte	0x03, 0x19
        /*005a*/ 	.short	0x0010


	//----- nvinfo : EIATTR_PARAM_CBANK
	.align		4
        /*005c*/ 	.byte	0x04, 0x0a
        /*005e*/ 	.short	(.L_27 - .L_26)
	.align		4
.L_26:
        /*0060*/ 	.word	index@(.nv.constant0.default_function_kernel)
        /*0064*/ 	.short	0x0380
        /*0066*/ 	.short	0x0010


	//----- nvinfo : EIATTR_SW_WAR
	.align		4
.L_27:
        /*0068*/ 	.byte	0x04, 0x36
        /*006a*/ 	.short	(.L_29 - .L_28)
.L_28:
        /*006c*/ 	.word	0x00000008
.L_29:


//--------------------- .nv.info.default_function_kernel_1 --------------------------
	.section	.nv.info.default_function_kernel_1,"",@"SHT_CUDA_INFO"
	.sectionflags	@""
	.align	4


	//----- nvinfo : EIATTR_CUDA_API_VERSION
	.align		4
        /*0000*/ 	.byte	0x04, 0x37
        /*0002*/ 	.short	(.L_31 - .L_30)
.L_30:
        /*0004*/ 	.word	0x00000082


	//----- nvinfo : EIATTR_KPARAM_INFO
	.align		4
.L_31:
        /*0008*/ 	.byte	0x04, 0x17
        /*000a*/ 	.short	(.L_33 - .L_32)
.L_32:
        /*000c*/ 	.word	0x00000000
        /*0010*/ 	.short	0x0001
        /*0012*/ 	.short	0x0008
        /*0014*/ 	.byte	0x00, 0xf5, 0x21, 0x00


	//----- nvinfo : EIATTR_KPARAM_INFO
	.align		4
.L_33:
        /*0018*/ 	.byte	0x04, 0x17
        /*001a*/ 	.short	(.L_35 - .L_34)
.L_34:
        /*001c*/ 	.word	0x00000000
        /*0020*/ 	.short	0x0000
        /*0022*/ 	.short	0x0000
        /*0024*/ 	.byte	0x00, 0xf5, 0x21, 0x00


	//----- nvinfo : EIATTR_SPARSE_MMA_MASK
	.align		4
.L_35:
        /*0028*/ 	.byte	0x03, 0x50
        /*002a*/ 	.short	0x0000


	//----- nvinfo : EIATTR_MAXREG_COUNT
	.align		4
        /*002c*/ 	.byte	0x03, 0x1b
        /*002e*/ 	.short	0x00ff


	//----- nvinfo : EIATTR_MERCURY_ISA_VERSION
	.align		4
        /*0030*/ 	.byte	0x03, 0x5f
        /*0032*/ 	.short	0x0101


	//----- nvinfo : EIATTR_VRC_CTA_INIT_COUNT
	.align		4
        /*0034*/ 	.byte	0x02, 0x4a
	.zero		1
	.zero		1


	//----- nvinfo : EIATTR_EXIT_INSTR_OFFSETS
	.align		4
        /*0038*/ 	.byte	0x04, 0x1c
        /*003a*/ 	.short	(.L_37 - .L_36)


	//   ....[0]....
.L_36:
        /*003c*/ 	.word	0x000000d0


	//----- nvinfo : EIATTR_MAX_THREADS
	.align		4
.L_37:
        /*0040*/ 	.byte	0x04, 0x05
        /*0042*/ 	.short	(.L_39 - .L_38)
.L_38:
        /*0044*/ 	.word	0x0000000c
        /*0048*/ 	.word	0x00000001
        /*004c*/ 	.word	0x00000001


	//----- nvinfo : EIATTR_CBANK_PARAM_SIZE
	.align		4
.L_39:
        /*0050*/ 	.byte	0x03, 0x19
        /*0052*/ 	.short	0x0010


	//----- nvinfo : EIATTR_PARAM_CBANK
	.align		4
        /*0054*/ 	.byte	0x04, 0x0a
        /*0056*/ 	.short	(.L_41 - .L_40)
	.align		4
.L_40:
        /*0058*/ 	.word	index@(.nv.constant0.default_function_kernel_1)
        /*005c*/ 	.short	0x0380
        /*005e*/ 	.short	0x0010


	//----- nvinfo : EIATTR_SW_WAR
	.align		4
.L_41:
        /*0060*/ 	.byte	0x04, 0x36
        /*0062*/ 	.short	(.L_43 - .L_42)
.L_42:
        /*0064*/ 	.word	0x00000008
.L_43:


//--------------------- .nv.callgraph             --------------------------
	.section	.nv.callgraph,"",@"SHT_CUDA_CALLGRAPH"
	.align	4
	.sectionentsize	8
	.align		4
        /*0000*/ 	.word	0x00000000
	.align		4
        /*0004*/ 	.word	0xffffffff
	.align		4
        /*0008*/ 	.word	0x00000000
	.align		4
        /*000c*/ 	.word	0xfffffffe
	.align		4
        /*0010*/ 	.word	0x00000000
	.align		4
        /*0014*/ 	.word	0xfffffffd
	.align		4
        /*0018*/ 	.word	0x00000000
	.align		4
        /*001c*/ 	.word	0xfffffffc


//--------------------- .text.default_function_kernel --------------------------
	.section	.text.default_function_kernel,"ax",@progbits
	.align	128
        .global         default_function_kernel
        .type           default_function_kernel,@function
        .size           default_function_kernel,(.L_x_23 - default_function_kernel)
        .other          default_function_kernel,@"STO_CUDA_ENTRY STV_DEFAULT"
default_function_kernel:
.text.default_function_kernel:
[----:B------:R-:W-:Y:S01]  /*0000*/  LDC R1, c[0x0][0x37c] ;  /* 0x0000df00ff017b82 */ /* 0x000fe20000000800 */
[----:B------:R-:W0:Y:S07]  /*0010*/  S2R R2, SR_CTAID.X ;  /* 0x0000000000027919 */ /* 0x000e2e0000002500 */
[----:B------:R-:W1:Y:S01]  /*0020*/  LDC.64 R4, c[0x0][0x388] ;  /* 0x0000e200ff047b82 */ /* 0x000e620000000a00 */
[----:B------:R-:W2:Y:S01]  /*0030*/  LDCU.64 UR4, c[0x0][0x358] ;  /* 0x00006b00ff0477ac */ /* 0x000ea20008000a00 */
[----:B------:R-:W0:Y:S02]  /*0040*/  S2R R3, SR_TID.X ;  /* 0x0000000000037919 */ /* 0x000e240000002100 */
[----:B0-----:R-:W-:-:S04]  /*0050*/  IMAD R2, R2, 0x6, R3 ;  /* 0x0000000602027824 */ /* 0x001fc800078e0203 */
[----:B-1----:R-:W-:-:S05]  /*0060*/  IMAD.WIDE.U32 R4, R2, 0x4, R4 ;  /* 0x0000000402047825 */ /* 0x002fca00078e0004 */
[----:B--2---:R-:W2:Y:S01]  /*0070*/  LDG.E.CONSTANT R0, desc[UR4][R4.64] ;  /* 0x0000000404007981 */ /* 0x004ea2000c1e9900 */
[----:B------:R-:W-:Y:S01]  /*0080*/  IMAD.MOV.U32 R8, RZ, RZ, 0x3e800000 ;  /* 0x3e800000ff087424 */ /* 0x000fe200078e00ff */
[----:B------:R-:W-:Y:S01]  /*0090*/  BSSY.RECONVERGENT B0, `(.L_x_0) ;  /* 0x0000067000007945 */ /* 0x000fe20003800200 */
[C---:B--2---:R-:W-:Y:S01]  /*00a0*/  FADD R3, -|R0|.reuse, 1 ;  /* 0x3f80000000037421 */ /* 0x044fe20000000300 */
[----:B------:R-:W-:-:S05]  /*00b0*/  FSETP.GT.AND P0, PT, |R0|, 8.50705917302346158658e+37, PT ;  /* 0x7e8000000000780b */ /* 0x000fca0003f04200 */
[----:B------:R-:W0:Y:S02]  /*00c0*/  MUFU.RCP R3, R3 ;  /* 0x0000000300037308 */ /* 0x000e240000001000 */
[----:B0-----:R-:W-:Y:S01]  /*00d0*/  FADD R7, R3, R3 ;  /* 0x0000000303077221 */ /* 0x001fe20000000000 */
[----:B------:R-:W-:-:S03]  /*00e0*/  IMAD.MOV.U32 R3, RZ, RZ, 0x3d39bf78 ;  /* 0x3d39bf78ff037424 */ /* 0x000fc600078e00ff */
[----:B------:R-:W-:-:S05]  /*00f0*/  FMUL R7, |R0|, R7 ;  /* 0x0000000700077220 */ /* 0x000fca0000400200 */
[----:B------:R-:W-:-:S04]  /*0100*/  FSEL R7, R7, -2, !P0 ;  /* 0xc000000007077808 */ /* 0x000fc80004000000 */
[C---:B------:R-:W-:Y:S01]  /*0110*/  ISETP.GE.U32.AND P0, PT, R7.reuse, 0x7f800000, PT ;  /* 0x7f8000000700780c */ /* 0x040fe20003f06070 */
[----:B------:R-:W-:-:S03]  /*0120*/  FADD.RZ R6, R7, 1 ;  /* 0x3f80000007067421 */ /* 0x000fc6000000c000 */
[----:B------:R-:W-:Y:S01]  /*0130*/  ISETP.GT.AND P1, PT, R7, -0x40800000, P0 ;  /* 0xbf8000000700780c */ /* 0x000fe20000724270 */
[----:B------:R-:W-:-:S05]  /*0140*/  VIADD R6, R6, 0xc0c00000 ;  /* 0xc0c0000006067836 */ /* 0x000fca0000000000 */
[----:B------:R-:W-:-:S04]  /*0150*/  LOP3.LUT R6, R6, 0xff800000, RZ, 0xc0, !PT ;  /* 0xff80000006067812 */ /* 0x000fc800078ec0ff */
[----:B------:R-:W-:Y:S01]  /*0160*/  IADD3 R5, PT, PT, -R6, 0x40800000, RZ ;  /* 0x4080000006057810 */ /* 0x000fe20007ffe1ff */
[----:B------:R-:W-:Y:S01]  /*0170*/  IMAD.IADD R4, R7, 0x1, -R6 ;  /* 0x0000000107047824 */ /* 0x000fe200078e0a06 */
[----:B------:R-:W-:-:S03]  /*0180*/  I2FP.F32.S32 R6, R6 ;  /* 0x0000000600067245 */ /* 0x000fc60000201400 */
[----:B------:R-:W-:Y:S02]  /*0190*/  FFMA R5, R5, R8, -1 ;  /* 0xbf80000005057423 */ /* 0x000fe40000000008 */
[----:B------:R-:W-:Y:S02]  /*01a0*/  FMUL R6, R6, 1.1920928955078125e-07 ;  /* 0x3400000006067820 */ /* 0x000fe40000400000 */
[----:B------:R-:W-:Y:S01]  /*01b0*/  FADD R4, R4, R5 ;  /* 0x0000000504047221 */ /* 0x000fe20000000000 */
[----:B------:R-:W-:-:S03]  /*01c0*/  IMAD.MOV.U32 R5, RZ, RZ, 0x3f000000 ;  /* 0x3f000000ff057424 */ /* 0x000fc600078e00ff */
[C---:B------:R-:W-:Y:S02]  /*01d0*/  FFMA R3, R4.reuse, -R3, 0.10546888411045074463 ;  /* 0x3dd8001204037423 */ /* 0x040fe40000000803 */
[----:B------:R-:W-:Y:S02]  /*01e0*/  LOP3.LUT R5, R5, 0x80000000, R0, 0xb8, !PT ;  /* 0x8000000005057812 */ /* 0x000fe400078eb800 */
[----:B------:R-:W-:-:S04]  /*01f0*/  FFMA R3, R4, R3, -0.13229703903198242188 ;  /* 0xbe0778e004037423 */ /* 0x000fc80000000003 */
[----:B------:R-:W-:-:S04]  /*0200*/  FFMA R3, R4, R3, 0.14491446316242218018 ;  /* 0x3e14647504037423 */ /* 0x000fc80000000003 */
[----:B------:R-:W-:-:S04]  /*0210*/  FFMA R3, R4, R3, -0.16641564667224884033 ;  /* 0xbe2a68dd04037423 */ /* 0x000fc80000000003 */
[----:B------:R-:W-:-:S04]  /*0220*/  FFMA R3, R4, R3, 0.19988867640495300293 ;  /* 0x3e4caf9e04037423 */ /* 0x000fc80000000003 */
[----:B------:R-:W-:-:S04]  /*0230*/  FFMA R3, R4, R3, -0.25000196695327758789 ;  /* 0xbe80004204037423 */ /* 0x000fc80000000003 */
[----:B------:R-:W-:-:S04]  /*0240*/  FFMA R3, R4, R3, 0.33333510160446166992 ;  /* 0x3eaaaae604037423 */ /* 0x000fc80000000003 */
[----:B------:R-:W-:-:S04]  /*0250*/  FFMA R3, R4, R3, -0.5 ;  /* 0xbf00000004037423 */ /* 0x000fc80000000003 */
[----:B------:R-:W-:-:S04]  /*0260*/  FMUL R3, R4, R3 ;  /* 0x0000000304037220 */ /* 0x000fc80000400000 */
[----:B------:R-:W-:Y:S01]  /*0270*/  FFMA R3, R4, R3, R4 ;  /* 0x0000000304037223 */ /* 0x000fe20000000004 */
[----:B------:R-:W-:-:S03]  /*0280*/  @P0 MOV R4, 0x7f800000 ;  /* 0x7f80000000040802 */ /* 0x000fc60000000f00 */
[----:B------:R-:W-:Y:S01]  /*0290*/  FFMA R6, R6, 0.69314718246459960938, R3 ;  /* 0x3f31721806067823 */ /* 0x000fe20000000003 */
[----:B------:R-:W-:Y:S01]  /*02a0*/  FADD R3, |R0|, -RZ ;  /* 0x800000ff00037221 */ /* 0x000fe20000000200 */
[C---:B------:R-:W-:Y:S01]  /*02b0*/  @P1 FFMA R6, R7.reuse, R4, +INF ;  /* 0x7f80000007061423 */ /* 0x040fe20000000004 */
[----:B------:R-:W-:-:S04]  /*02c0*/  @P0 FSETP.NEU.AND P1, PT, R7, RZ, PT ;  /* 0x000000ff0700020b */ /* 0x000fc80003f2d000 */
[----:B------:R-:W-:-:S05]  /*02d0*/  @P0 FSEL R6, R6, -RZ, P1 ;  /* 0x800000ff06060208 */ /* 0x000fca0000800000 */
[----:B------:R-:W-:-:S05]  /*02e0*/  FMUL R8, R5, R6 ;  /* 0x0000000605087220 */ /* 0x000fca0000400000 */
[----:B------:R-:W-:-:S13]  /*02f0*/  FSETP.GEU.AND P0, PT, R3, |R8|, PT ;  /* 0x400000080300720b */ /* 0x000fda0003f0e000 */
[----:B------:R-:W-:Y:S05]  /*0300*/  @!P0 BRA `(.L_x_1) ;  /* 0x0000000000fc8947 */ /* 0x000fea0003800000 */
[----:B------:R-:W-:-:S05]  /*0310*/  FMUL R6, |R8|, 8388608 ;  /* 0x4b00000008067820 */ /* 0x000fca0000400200 */
[----:B------:R-:W-:-:S13]  /*0320*/  FSETP.GTU.AND P0, PT, R3, R6, PT ;  /* 0x000000060300720b */ /* 0x000fda0003f0c000 */
[----:B------:R-:W-:Y:S05]  /*0330*/  @P0 BRA `(.L_x_2) ;  /* 0x0000000000780947 */ /* 0x000fea0003800000 */
[C---:B------:R-:W-:Y:S01]  /*0340*/  FMUL R4, |R8|.reuse, 16777216 ;  /* 0x4b80000008047820 */ /* 0x040fe20000400200 */
[C---:B------:R-:W-:Y:S01]  /*0350*/  FSETP.GEU.AND P0, PT, |R8|.reuse, 1.175494350822287508e-38, PT ;  /* 0x008000000800780b */ /* 0x040fe20003f0e200 */
[----:B------:R-:W-:Y:S01]  /*0360*/  FMUL R6, R3, 16777216 ;  /* 0x4b80000003067820 */ /* 0x000fe20000400000 */
[----:B------:R-:W-:Y:S01]  /*0370*/  FADD R7, |R8|, -RZ ;  /* 0x800000ff08077221 */ /* 0x000fe20000000200 */
[----:B------:R-:W-:Y:S01]  /*0380*/  BSSY.RECONVERGENT B1, `(.L_x_3) ;  /* 0x0000017000017945 */ /* 0x000fe20003800200 */
[----:B------:R-:W-:Y:S02]  /*0390*/  FSEL R4, R4, |R8|, !P0 ;  /* 0x4000000804047208 */ /* 0x000fe40004000000 */
[----:B------:R-:W-:-:S04]  /*03a0*/  FSEL R5, R6, R3, !P0 ;  /* 0x0000000306057208 */ /* 0x000fc80004000000 */
[----:B------:R-:W0:Y:S02]  /*03b0*/  MUFU.RCP R4, R4 ;  /* 0x0000000400047308 */ /* 0x000e240000001000 */
[----:B0-----:R-:W-:-:S06]  /*03c0*/  FMUL R5, R4, R5 ;  /* 0x0000000504057220 */ /* 0x001fcc0000400000 */
[----:B------:R-:W0:Y:S02]  /*03d0*/  FRND.TRUNC R6, R5 ;  /* 0x0000000500067307 */ /* 0x000e24000020d000 */
[----:B0-----:R-:W-:-:S05]  /*03e0*/  FFMA R9, -|R8|, R6, R3 ;  /* 0x0000000608097223 */ /* 0x001fca0000000303 */
[----:B------:R-:W-:-:S13]  /*03f0*/  ISETP.GE.U32.AND P0, PT, R9, R7, PT ;  /* 0x000000070900720c */ /* 0x000fda0003f06070 */
[----:B------:R-:W-:Y:S05]  /*0400*/  @!P0 BRA `(.L_x_4) ;  /* 0x0000000000388947 */ /* 0x000fea0003800000 */
[----:B------:R-:W-:-:S04]  /*0410*/  ISETP.GE.U32.AND P0, PT, R9, -0x7fffffff, PT ;  /* 0x800000010900780c */ /* 0x000fc80003f06070 */
[----:B------:R-:W-:-:S09]  /*0420*/  FSETP.GEU.OR P1, PT, R9, -|R8|, !P0 ;  /* 0xc00000080900720b */ /* 0x000fd2000472e400 */
[----:B------:R-:W-:-:S04]  /*0430*/  @P0 FADD R4, R6, -1 ;  /* 0xbf80000006040421 */ /* 0x000fc80000000000 */
[----:B------:R-:W-:-:S04]  /*0440*/  @!P1 FADD R4, R4, -1 ;  /* 0xbf80000004049421 */ /* 0x000fc80000000000 */
[----:B------:R-:W-:Y:S01]  /*0450*/  @P0 IMAD.MOV.U32 R6, RZ, RZ, R4 ;  /* 0x000000ffff060224 */ /* 0x000fe200078e0004 */
[----:B------:R-:W-:Y:S06]  /*0460*/  @P0 BRA `(.L_x_4) ;  /* 0x0000000000200947 */ /* 0x000fec0003800000 */
[----:B------:R-:W-:Y:S01]  /*0470*/  FADD R4, |R8|, |R8| ;  /* 0x4000000808047221 */ /* 0x000fe20000000200 */
[----:B------:R-:W-:-:S04]  /*0480*/  FADD R6, R6, 1 ;  /* 0x3f80000006067421 */ /* 0x000fc80000000000 */
[----:B------:R-:W-:-:S13]  /*0490*/  FSETP.GE.AND P0, PT, R9, R4, PT ;  /* 0x000000040900720b */ /* 0x000fda0003f06000 */
[----:B------:R-:W-:-:S05]  /*04a0*/  @P0 FFMA R4, |R8|, -3, R9 ;  /* 0xc040000008040823 */ /* 0x000fca0000000209 */
[----:B------:R-:W-:Y:S01]  /*04b0*/  FSETP.GE.AND P1, PT, R4, RZ, P0 ;  /* 0x000000ff0400720b */ /* 0x000fe20000726000 */
[----:B------:R-:W-:-:S12]  /*04c0*/  @P0 FADD R4, R6, 1 ;  /* 0x3f80000006040421 */ /* 0x000fd80000000000 */
[----:B------:R-:W-:-:S04]  /*04d0*/  @P1 FADD R4, R4, 1 ;  /* 0x3f80000004041421 */ /* 0x000fc80000000000 */
[----:B------:R-:W-:-:S07]  /*04e0*/  @P0 IMAD.MOV.U32 R6, RZ, RZ, R4 ;  /* 0x000000ffff060224 */ /* 0x000fce00078e0004 */
.L_x_4:
[----:B------:R-:W-:Y:S05]  /*04f0*/  BSYNC.RECONVERGENT B1 ;  /* 0x0000000000017941 */ /* 0x000fea0003800200 */
.L_x_3:
[----:B------:R-:W-:Y:S01]  /*0500*/  FFMA R3, -|R8|, R6, R3 ;  /* 0x0000000608037223 */ /* 0x000fe20000000303 */
[----:B------:R-:W-:Y:S06]  /*0510*/  BRA `(.L_x_1) ;  /* 0x0000000000787947 */ /* 0x000fec0003800000 */
.L_x_2:
[----:B------:R-:W-:Y:S01]  /*0520*/  LOP3.LUT R10, R6, 0xff800000, RZ, 0xc0, !PT ;  /* 0xff800000060a7812 */ /* 0x000fe200078ec0ff */
[----:B------:R-:W-:Y:S01]  /*0530*/  BSSY.RECONVERGENT B1, `(.L_x_5) ;  /* 0x000001a000017945 */ /* 0x000fe20003800200 */
[----:B------:R-:W-:Y:S02]  /*0540*/  FSETP.GT.AND P2, PT, |R8|, RZ, PT ;  /* 0x000000ff0800720b */ /* 0x000fe40003f44200 */
[C---:B------:R-:W-:Y:S02]  /*0550*/  IADD3 R5, PT, PT, R3.reuse, 0xb800000, -R10 ;  /* 0x0b80000003057810 */ /* 0x040fe40007ffe80a */
[----:B------:R-:W-:Y:S02]  /*0560*/  LOP3.LUT R4, R3, 0x7fffff, RZ, 0xc0, !PT ;  /* 0x007fffff03047812 */ /* 0x000fe400078ec0ff */
[----:B------:R-:W-:Y:S02]  /*0570*/  LOP3.LUT P1, R5, R5, 0xff800000, RZ, 0xc0, !PT ;  /* 0xff80000005057812 */ /* 0x000fe4000782c0ff */
[----:B------:R-:W-:-:S02]  /*0580*/  ISETP.GT.U32.AND P0, PT, R3, 0x7f7fffff, PT ;  /* 0x7f7fffff0300780c */ /* 0x000fc40003f04070 */
[----:B------:R-:W-:Y:S02]  /*0590*/  FSEL R3, R10, +QNAN , P2 ;  /* 0x7fffffff0a037808 */ /* 0x000fe40001000000 */
[----:B------:R-:W-:Y:S02]  /*05a0*/  LOP3.LUT R4, R4, 0x3f800000, RZ, 0xfc, !PT ;  /* 0x3f80000004047812 */ /* 0x000fe400078efcff */
[----:B------:R-:W-:-:S05]  /*05b0*/  FSEL R8, R3, +QNAN , !P0 ;  /* 0x7fffffff03087808 */ /* 0x000fca0004000000 */
[----:B------:R-:W-:Y:S05]  /*05c0*/  @!P1 BRA `(.L_x_6) ;  /* 0x0000000000409947 */ /* 0x000fea0003800000 */
[----:B------:R-:W-:-:S04]  /*05d0*/  LOP3.LUT R3, R6, 0x7fffff, RZ, 0xc0, !PT ;  /* 0x007fffff06037812 */ /* 0x000fc800078ec0ff */
[----:B------:R-:W-:-:S04]  /*05e0*/  LOP3.LUT R9, R3, 0x3f800000, RZ, 0xfc, !PT ;  /* 0x3f80000003097812 */ /* 0x000fc800078efcff */
[----:B------:R0:W1:Y:S03]  /*05f0*/  MUFU.RCP R10, R9 ;  /* 0x00000009000a7308 */ /* 0x0000660000001000 */
.L_x_7:
[----:B------:R-:W-:-:S04]  /*0600*/  VIMNMX.U32 R3, PT, PT, R5, 0xb800000, PT ;  /* 0x0b80000005037848 */ /* 0x000fc80003fe0000 */
[----:B------:R-:W-:Y:S01]  /*0610*/  IADD3 R4, PT, PT, R3, R4, RZ ;  /* 0x0000000403047210 */ /* 0x000fe20007ffe0ff */
[----:B------:R-:W-:-:S04]  /*0620*/  IMAD.IADD R5, R5, 0x1, -R3 ;  /* 0x0000000105057824 */ /* 0x000fc800078e0a03 */
[----:B-1----:R-:W-:Y:S01]  /*0630*/  FMUL R7, R10, R4 ;  /* 0x000000040a077220 */ /* 0x002fe20000400000 */
[----:B------:R-:W-:-:S03]  /*0640*/  ISETP.NE.AND P1, PT, R5, RZ, PT ;  /* 0x000000ff0500720c */ /* 0x000fc60003f25270 */
[----:B------:R-:W-:-:S04]  /*0650*/  FFMA R6, -R9, R7, R4 ;  /* 0x0000000709067223 */ /* 0x000fc80000000104 */
[----:B------:R-:W-:-:S04]  /*0660*/  FFMA R7, R10, R6, R7 ;  /* 0x000000060a077223 */ /* 0x000fc80000000007 */
[----:B------:R-:W-:-:S04]  /*0670*/  FFMA R6, -R9, R7, R4 ;  /* 0x0000000709067223 */ /* 0x000fc80000000104 */
[----:B------:R-:W-:-:S04]  /*0680*/  FFMA.RZ R6, R10, R6, R7 ;  /* 0x000000060a067223 */ /* 0x000fc8000000c007 */
[----:B------:R-:W1:Y:S02]  /*0690*/  FRND.TRUNC R7, R6 ;  /* 0x0000000600077307 */ /* 0x000e64000020d000 */
[----:B-1----:R-:W-:-:S05]  /*06a0*/  FFMA R4, -R9, R7, R4 ;  /* 0x0000000709047223 */ /* 0x002fca0000000104 */
[----:B------:R-:W-:-:S13]  /*06b0*/  ISETP.NE.AND P0, PT, R4, RZ, PT ;  /* 0x000000ff0400720c */ /* 0x000fda0003f05270 */
[----:B------:R-:W-:Y:S05]  /*06c0*/  @P0 BRA P1, `(.L_x_7) ;  /* 0xfffffffc00cc0947 */ /* 0x000fea000083ffff */
.L_x_6:
[----:B------:R-:W-:Y:S05]  /*06d0*/  BSYNC.RECONVERGENT B1 ;  /* 0x0000000000017941 */ /* 0x000fea0003800200 */
.L_x_5:
[----:B------:R-:W-:-:S04]  /*06e0*/  FMUL R3, R4, 1.1920928955078125e-07 ;  /* 0x3400000004037820 */ /* 0x000fc80000400000 */
[----:B------:R-:W-:-:S07]  /*06f0*/  FMUL R3, R8, R3 ;  /* 0x0000000308037220 */ /* 0x000fce0000400000 */
.L_x_1:
[----:B------:R-:W-:Y:S05]  /*0700*/  BSYNC.RECONVERGENT B0 ;  /* 0x0000000000007941 */ /* 0x000fea0003800200 */
.L_x_0:
[C---:B------:R-:W-:Y:S01]  /*0710*/  FSETP.NAN.AND P0, PT, |R3|.reuse, |R3|, PT ;  /* 0x400000030300720b */ /* 0x040fe20003f08200 */
[----:B------:R-:W-:Y:S01]  /*0720*/  BSSY.RECONVERGENT B0, `(.L_x_8) ;  /* 0x000000e000007945 */ /* 0x000fe20003800200 */
[----:B------:R-:W-:-:S04]  /*0730*/  LOP3.LUT R4, R3, 0x80000000, R0, 0xb8, !PT ;  /* 0x8000000003047812 */ /* 0x000fc800078eb800 */
[----:B------:R-:W-:-:S05]  /*0740*/  FSEL R3, R3, R4, P0 ;  /* 0x0000000403037208 */ /* 0x000fca0000000000 */
[----:B------:R-:W-:-:S04]  /*0750*/  FADD R6, -R0, R3 ;  /* 0x0000000300067221 */ /* 0x000fc80000000100 */
[----:B------:R-:W1:Y:S08]  /*0760*/  MUFU.RCP R3, R6 ;  /* 0x0000000600037308 */ /* 0x000e700000001000 */
[----:B------:R-:W2:Y:S01]  /*0770*/  FCHK P0, R0, R6 ;  /* 0x0000000600007302 */ /* 0x000ea20000000000 */
[----:B-1----:R-:W-:-:S04]  /*0780*/  FFMA R4, -R6, R3, 1 ;  /* 0x3f80000006047423 */ /* 0x002fc80000000103 */
[----:B------:R-:W-:-:S04]  /*0790*/  FFMA R3, R3, R4, R3 ;  /* 0x0000000403037223 */ /* 0x000fc80000000003 */
[----:B------:R-:W-:-:S04]  /*07a0*/  FFMA R4, R0, R3, RZ ;  /* 0x0000000300047223 */ /* 0x000fc800000000ff */
[----:B------:R-:W-:-:S04]  /*07b0*/  FFMA R5, -R6, R4, R0 ;  /* 0x0000000406057223 */ /* 0x000fc80000000100 */
[----:B------:R-:W-:Y:S01]  /*07c0*/  FFMA R7, R3, R5, R4 ;  /* 0x0000000503077223 */ /* 0x000fe20000000004 */
[----:B--2---:R-:W-:Y:S06]  /*07d0*/  @!P0 BRA `(.L_x_9) ;  /* 0x0000000000088947 */ /* 0x004fec0003800000 */
[----:B------:R-:W-:-:S07]  /*07e0*/  MOV R8, 0x800 ;  /* 0x0000080000087802 */ /* 0x000fce0000000f00 */
[----:B0-----:R-:W-:Y:S05]  /*07f0*/  CALL.REL.NOINC `($__internal_0_$__cuda_sm3x_div_rn_noftz_f32_slowpath) ;  /* 0x0000000000147944 */ /* 0x001fea0003c00000 */
.L_x_9:
[----:B------:R-:W-:Y:S05]  /*0800*/  BSYNC.RECONVERGENT B0 ;  /* 0x0000000000007941 */ /* 0x000fea0003800200 */
.L_x_8:
[----:B------:R-:W1:Y:S02]  /*0810*/  LDC.64 R4, c[0x0][0x380] ;  /* 0x0000e000ff047b82 */ /* 0x000e640000000a00 */
[----:B-1----:R-:W-:-:S05]  /*0820*/  IMAD.WIDE.U32 R2, R2, 0x4, R4 ;  /* 0x0000000402027825 */ /* 0x002fca00078e0004 */
[----:B------:R-:W-:Y:S01]  /*0830*/  STG.E desc[UR4][R2.64], R7 ;  /* 0x0000000702007986 */ /* 0x000fe2000c101904 */
[----:B------:R-:W-:Y:S05]  /*0840*/  EXIT ;  /* 0x000000000000794d */ /* 0x000fea0003800000 */
        .weak           $__internal_0_$__cuda_sm3x_div_rn_noftz_f32_slowpath
        .type           $__internal_0_$__cuda_sm3x_div_rn_noftz_f32_slowpath,@function
        .size           $__internal_0_$__cuda_sm3x_div_rn_noftz_f32_slowpath,(.L_x_23 - $__internal_0_$__cuda_sm3x_div_rn_noftz_f32_slowpath)
$__internal_0_$__cuda_sm3x_div_rn_noftz_f32_slowpath:
[----:B------:R-:W-:Y:S01]  /*0850*/  SHF.R.U32.HI R4, RZ, 0x17, R6 ;  /* 0x00000017ff047819 */ /* 0x000fe20000011606 */
[----:B------:R-:W-:Y:S01]  /*0860*/  BSSY.RECONVERGENT B1, `(.L_x_10) ;  /* 0x0000064000017945 */ /* 0x000fe20003800200 */
[----:B------:R-:W-:Y:S02]  /*0870*/  SHF.R.U32.HI R3, RZ, 0x17, R0 ;  /* 0x00000017ff037819 */ /* 0x000fe40000011600 */
[----:B------:R-:W-:Y:S02]  /*0880*/  LOP3.LUT R13, R4, 0xff, RZ, 0xc0, !PT ;  /* 0x000000ff040d7812 */ /* 0x000fe400078ec0ff */
[----:B------:R-:W-:Y:S02]  /*0890*/  LOP3.LUT R4, R3, 0xff, RZ, 0xc0, !PT ;  /* 0x000000ff03047812 */ /* 0x000fe400078ec0ff */
[----:B------:R-:W-:Y:S01]  /*08a0*/  MOV R5, R0 ;  /* 0x0000000000057202 */ /* 0x000fe20000000f00 */
[----:B------:R-:W-:Y:S02]  /*08b0*/  VIADD R10, R13, 0xffffffff ;  /* 0xffffffff0d0a7836 */ /* 0x000fe40000000000 */
[----:B------:R-:W-:-:S03]  /*08c0*/  VIADD R9, R4, 0xffffffff ;  /* 0xffffffff04097836 */ /* 0x000fc60000000000 */
[----:B------:R-:W-:-:S04]  /*08d0*/  ISETP.GT.U32.AND P0, PT, R10, 0xfd, PT ;  /* 0x000000fd0a00780c */ /* 0x000fc80003f04070 */
[----:B------:R-:W-:-:S13]  /*08e0*/  ISETP.GT.U32.OR P0, PT, R9, 0xfd, P0 ;  /* 0x000000fd0900780c */ /* 0x000fda0000704470 */
[----:B------:R-:W-:Y:S01]  /*08f0*/  @!P0 IMAD.MOV.U32 R7, RZ, RZ, RZ ;  /* 0x000000ffff078224 */ /* 0x000fe200078e00ff */
[----:B------:R-:W-:Y:S06]  /*0900*/  @!P0 BRA `(.L_x_11) ;  /* 0x0000000000608947 */ /* 0x000fec0003800000 */
[----:B------:R-:W-:Y:S01]  /*0910*/  FSETP.GTU.FTZ.AND P0, PT, |R0|, +INF , PT ;  /* 0x7f8000000000780b */ /* 0x000fe20003f1c200 */
[----:B------:R-:W-:Y:S01]  /*0920*/  IMAD.MOV.U32 R3, RZ, RZ, R6 ;  /* 0x000000ffff037224 */ /* 0x000fe200078e0006 */
[----:B------:R-:W-:-:S04]  /*0930*/  FSETP.GTU.FTZ.AND P1, PT, |R6|, +INF , PT ;  /* 0x7f8000000600780b */ /* 0x000fc80003f3c200 */
[----:B------:R-:W-:-:S13]  /*0940*/  PLOP3.LUT P0, PT, P0, P1, PT, 0xf8, 0x8f ;  /* 0x00000000008f781c */ /* 0x000fda0000703f70 */
[----:B------:R-:W-:Y:S05]  /*0950*/  @P0 BRA `(.L_x_12) ;  /* 0x00000004004c0947 */ /* 0x000fea0003800000 */
[----:B------:R-:W-:-:S13]  /*0960*/  LOP3.LUT P0, RZ, R6, 0x7fffffff, R5, 0xc8, !PT ;  /* 0x7fffffff06ff7812 */ /* 0x000fda000780c805 */
[----:B------:R-:W-:Y:S05]  /*0970*/  @!P0 BRA `(.L_x_13) ;  /* 0x00000004003c8947 */ /* 0x000fea0003800000 */
[C---:B------:R-:W-:Y:S02]  /*0980*/  FSETP.NEU.FTZ.AND P2, PT, |R0|.reuse, +INF , PT ;  /* 0x7f8000000000780b */ /* 0x040fe40003f5d200 */
[----:B------:R-:W-:Y:S02]  /*0990*/  FSETP.NEU.FTZ.AND P1, PT, |R3|, +INF , PT ;  /* 0x7f8000000300780b */ /* 0x000fe40003f3d200 */
[----:B------:R-:W-:-:S11]  /*09a0*/  FSETP.NEU.FTZ.AND P0, PT, |R0|, +INF , PT ;  /* 0x7f8000000000780b */ /* 0x000fd60003f1d200 */
[----:B------:R-:W-:Y:S05]  /*09b0*/  @!P1 BRA !P2, `(.L_x_13) ;  /* 0x00000004002c9947 */ /* 0x000fea0005000000 */
[----:B------:R-:W-:-:S04]  /*09c0*/  LOP3.LUT P2, RZ, R5, 0x7fffffff, RZ, 0xc0, !PT ;  /* 0x7fffffff05ff7812 */ /* 0x000fc8000784c0ff */
[----:B------:R-:W-:-:S13]  /*09d0*/  PLOP3.LUT P1, PT, P1, P2, PT, 0x2f, 0xf2 ;  /* 0x0000000000f2781c */ /* 0x000fda0000f24577 */
[----:B------:R-:W-:Y:S05]  /*09e0*/  @P1 BRA `(.L_x_14) ;  /* 0x0000000400181947 */ /* 0x000fea0003800000 */
[----:B------:R-:W-:-:S04]  /*09f0*/  LOP3.LUT P1, RZ, R6, 0x7fffffff, RZ, 0xc0, !PT ;  /* 0x7fffffff06ff7812 */ /* 0x000fc8000782c0ff */
[----:B------:R-:W-:-:S13]  /*0a00*/  PLOP3.LUT P0, PT, P0, P1, PT, 0x2f, 0xf2 ;  /* 0x0000000000f2781c */ /* 0x000fda0000702577 */
[----:B------:R-:W-:Y:S05]  /*0a10*/  @P0 BRA `(.L_x_15) ;  /* 0x0000000400000947 */ /* 0x000fea0003800000 */
[----:B------:R-:W-:Y:S02]  /*0a20*/  ISETP.GE.AND P0, PT, R9, RZ, PT ;  /* 0x000000ff0900720c */ /* 0x000fe40003f06270 */
[----:B------:R-:W-:-:S11]  /*0a30*/  ISETP.GE.AND P1, PT, R10, RZ, PT ;  /* 0x000000ff0a00720c */ /* 0x000fd60003f26270 */
[----:B------:R-:W-:Y:S01]  /*0a40*/  @P0 IMAD.MOV.U32 R7, RZ, RZ, RZ ;  /* 0x000000ffff070224 */ /* 0x000fe200078e00ff */
[----:B------:R-:W-:Y:S01]  /*0a50*/  @!P0 MOV R7, 0xffffffc0 ;  /* 0xffffffc000078802 */ /* 0x000fe20000000f00 */
[----:B------:R-:W-:Y:S01]  /*0a60*/  @!P0 FFMA R5, R0, 1.84467440737095516160e+19, RZ ;  /* 0x5f80000000058823 */ /* 0x000fe200000000ff */
[----:B------:R-:W-:-:S03]  /*0a70*/  @!P1 FFMA R6, R3, 1.84467440737095516160e+19, RZ ;  /* 0x5f80000003069823 */ /* 0x000fc600000000ff */
[----:B------:R-:W-:-:S07]  /*0a80*/  @!P1 VIADD R7, R7, 0x40 ;  /* 0x0000004007079836 */ /* 0x000fce0000000000 */
.L_x_11:
[----:B------:R-:W-:Y:S01]  /*0a90*/  LEA R3, R13, 0xc0800000, 0x17 ;  /* 0xc08000000d037811 */ /* 0x000fe200078eb8ff */
[----:B------:R-:W-:Y:S01]  /*0aa0*/  VIADD R4, R4, 0xffffff81 ;  /* 0xffffff8104047836 */ /* 0x000fe20000000000 */
[----:B------:R-:W-:Y:S03]  /*0ab0*/  BSSY.RECONVERGENT B2, `(.L_x_16) ;  /* 0x0000035000027945 */ /* 0x000fe60003800200 */
[----:B------:R-:W-:Y:S02]  /*0ac0*/  IMAD.IADD R3, R6, 0x1, -R3 ;  /* 0x0000000106037824 */ /* 0x000fe400078e0a03 */
[C---:B------:R-:W-:Y:S01]  /*0ad0*/  IMAD R0, R4.reuse, -0x800000, R5 ;  /* 0xff80000004007824 */ /* 0x040fe200078e0205 */
[----:B------:R-:W-:Y:S01]  /*0ae0*/  IADD3 R4, PT, PT, R4, 0x7f, -R13 ;  /* 0x0000007f04047810 */ /* 0x000fe20007ffe80d */
[----:B------:R-:W0:Y:S01]  /*0af0*/  MUFU.RCP R6, R3 ;  /* 0x0000000300067308 */ /* 0x000e220000001000 */
[----:B------:R-:W-:-:S02]  /*0b00*/  FADD.FTZ R9, -R3, -RZ ;  /* 0x800000ff03097221 */ /* 0x000fc40000010100 */
[----:B------:R-:W-:Y:S02]  /*0b10*/  IADD3 R4, PT, PT, R4, R7, RZ ;  /* 0x0000000704047210 */ /* 0x000fe40007ffe0ff */
[----:B0-----:R-:W-:-:S04]  /*0b20*/  FFMA R11, R6, R9, 1 ;  /* 0x3f800000060b7423 */ /* 0x001fc80000000009 */
[----:B------:R-:W-:-:S04]  /*0b30*/  FFMA R10, R6, R11, R6 ;  /* 0x0000000b060a7223 */ /* 0x000fc80000000006 */
[----:B------:R-:W-:-:S04]  /*0b40*/  FFMA R5, R0, R10, RZ ;  /* 0x0000000a00057223 */ /* 0x000fc800000000ff */
[----:B------:R-:W-:-:S04]  /*0b50*/  FFMA R6, R9, R5, R0 ;  /* 0x0000000509067223 */ /* 0x000fc80000000000 */
[----:B------:R-:W-:-:S04]  /*0b60*/  FFMA R11, R10, R6, R5 ;  /* 0x000000060a0b7223 */ /* 0x000fc80000000005 */
[----:B------:R-:W-:-:S04]  /*0b70*/  FFMA R6, R9, R11, R0 ;  /* 0x0000000b09067223 */ /* 0x000fc80000000000 */
[----:B------:R-:W-:-:S05]  /*0b80*/  FFMA R5, R10, R6, R11 ;  /* 0x000000060a057223 */ /* 0x000fca000000000b */
[----:B------:R-:W-:-:S04]  /*0b90*/  SHF.R.U32.HI R0, RZ, 0x17, R5 ;  /* 0x00000017ff007819 */ /* 0x000fc80000011605 */
[----:B------:R-:W-:-:S05]  /*0ba0*/  LOP3.LUT R0, R0, 0xff, RZ, 0xc0, !PT ;  /* 0x000000ff00007812 */ /* 0x000fca00078ec0ff */
[----:B------:R-:W-:-:S04]  /*0bb0*/  IMAD.IADD R9, R0, 0x1, R4 ;  /* 0x0000000100097824 */ /* 0x000fc800078e0204 */
[----:B------:R-:W-:-:S05]  /*0bc0*/  VIADD R0, R9, 0xffffffff ;  /* 0xffffffff09007836 */ /* 0x000fca0000000000 */
[----:B------:R-:W-:-:S13]  /*0bd0*/  ISETP.GE.U32.AND P0, PT, R0, 0xfe, PT ;  /* 0x000000fe0000780c */ /* 0x000fda0003f06070 */
[----:B------:R-:W-:Y:S05]  /*0be0*/  @!P0 BRA `(.L_x_17) ;  /* 0x0000000000808947 */ /* 0x000fea0003800000 */
[----:B------:R-:W-:-:S13]  /*0bf0*/  ISETP.GT.AND P0, PT, R9, 0xfe, PT ;  /* 0x000000fe0900780c */ /* 0x000fda0003f04270 */
[----:B------:R-:W-:Y:S05]  /*0c00*/  @P0 BRA `(.L_x_18) ;  /* 0x00000000006c0947 */ /* 0x000fea0003800000 */
[----:B------:R-:W-:-:S13]  /*0c10*/  ISETP.GE.AND P0, PT, R9, 0x1, PT ;  /* 0x000000010900780c */ /* 0x000fda0003f06270 */
[----:B------:R-:W-:Y:S05]  /*0c20*/  @P0 BRA `(.L_x_19) ;  /* 0x0000000000740947 */ /* 0x000fea0003800000 */
[----:B------:R-:W-:Y:S02]  /*0c30*/  ISETP.GE.AND P0, PT, R9, -0x18, PT ;  /* 0xffffffe80900780c */ /* 0x000fe40003f06270 */
[----:B------:R-:W-:-:S11]  /*0c40*/  LOP3.LUT R5, R5, 0x80000000, RZ, 0xc0, !PT ;  /* 0x8000000005057812 */ /* 0x000fd600078ec0ff */
[----:B------:R-:W-:Y:S05]  /*0c50*/  @!P0 BRA `(.L_x_19) ;  /* 0x0000000000688947 */ /* 0x000fea0003800000 */
[CCC-:B------:R-:W-:Y:S01]  /*0c60*/  FFMA.RZ R0, R10.reuse, R6.reuse, R11.reuse ;  /* 0x000000060a007223 */ /* 0x1c0fe2000000c00b */
[C---:B------:R-:W-:Y:S02]  /*0c70*/  VIADD R7, R9.reuse, 0x20 ;  /* 0x0000002009077836 */ /* 0x040fe40000000000 */
[-CC-:B------:R-:W-:Y:S01]  /*0c80*/  FFMA.RM R3, R10, R6.reuse, R11.reuse ;  /* 0x000000060a037223 */ /* 0x180fe2000000400b */
[C---:B------:R-:W-:Y:S02]  /*0c90*/  ISETP.NE.AND P2, PT, R9.reuse, RZ, PT ;  /* 0x000000ff0900720c */ /* 0x040fe40003f45270 */
[----:B------:R-:W-:Y:S01]  /*0ca0*/  LOP3.LUT R4, R0, 0x7fffff, RZ, 0xc0, !PT ;  /* 0x007fffff00047812 */ /* 0x000fe200078ec0ff */
[----:B------:R-:W-:Y:S01]  /*0cb0*/  FFMA.RP R0, R10, R6, R11 ;  /* 0x000000060a007223 */ /* 0x000fe2000000800b */
[----:B------:R-:W-:Y:S02]  /*0cc0*/  ISETP.NE.AND P1, PT, R9, RZ, PT ;  /* 0x000000ff0900720c */ /* 0x000fe40003f25270 */
[----:B------:R-:W-:-:S02]  /*0cd0*/  LOP3.LUT R4, R4, 0x800000, RZ, 0xfc, !PT ;  /* 0x0080000004047812 */ /* 0x000fc400078efcff */
[----:B------:R-:W-:Y:S02]  /*0ce0*/  IADD3 R6, PT, PT, -R9, RZ, RZ ;  /* 0x000000ff09067210 */ /* 0x000fe40007ffe1ff */
[----:B------:R-:W-:Y:S02]  /*0cf0*/  SHF.L.U32 R7, R4, R7, RZ ;  /* 0x0000000704077219 */ /* 0x000fe400000006ff */
[----:B------:R-:W-:Y:S02]  /*0d00*/  FSETP.NEU.FTZ.AND P0, PT, R0, R3, PT ;  /* 0x000000030000720b */ /* 0x000fe40003f1d000 */
[----:B------:R-:W-:Y:S02]  /*0d10*/  SEL R3, R6, RZ, P2 ;  /* 0x000000ff06037207 */ /* 0x000fe40001000000 */
[----:B------:R-:W-:Y:S02]  /*0d20*/  ISETP.NE.AND P1, PT, R7, RZ, P1 ;  /* 0x000000ff0700720c */ /* 0x000fe40000f25270 */
[----:B------:R-:W-:-:S02]  /*0d30*/  SHF.R.U32.HI R3, RZ, R3, R4 ;  /* 0x00000003ff037219 */ /* 0x000fc40000011604 */
[----:B------:R-:W-:Y:S02]  /*0d40*/  PLOP3.LUT P0, PT, P0, P1, PT, 0xf8, 0x8f ;  /* 0x00000000008f781c */ /* 0x000fe40000703f70 */
[----:B------:R-:W-:Y:S02]  /*0d50*/  SHF.R.U32.HI R7, RZ, 0x1, R3 ;  /* 0x00000001ff077819 */ /* 0x000fe40000011603 */
[----:B------:R-:W-:-:S04]  /*0d60*/  SEL R0, RZ, 0x1, !P0 ;  /* 0x00000001ff007807 */ /* 0x000fc80004000000 */
[----:B------:R-:W-:-:S04]  /*0d70*/  LOP3.LUT R0, R0, 0x1, R7, 0xf8, !PT ;  /* 0x0000000100007812 */ /* 0x000fc800078ef807 */
[----:B------:R-:W-:-:S05]  /*0d80*/  LOP3.LUT R0, R0, R3, RZ, 0xc0, !PT ;  /* 0x0000000300007212 */ /* 0x000fca00078ec0ff */
[----:B------:R-:W-:-:S05]  /*0d90*/  IMAD.IADD R0, R7, 0x1, R0 ;  /* 0x0000000107007824 */ /* 0x000fca00078e0200 */
[----:B------:R-:W-:Y:S01]  /*0da0*/  LOP3.LUT R5, R0, R5, RZ, 0xfc, !PT ;  /* 0x0000000500057212 */ /* 0x000fe200078efcff */
[----:B------:R-:W-:Y:S06]  /*0db0*/  BRA `(.L_x_19) ;  /* 0x0000000000107947 */ /* 0x000fec0003800000 */
.L_x_18:
[----:B------:R-:W-:-:S04]  /*0dc0*/  LOP3.LUT R5, R5, 0x80000000, RZ, 0xc0, !PT ;  /* 0x8000000005057812 */ /* 0x000fc800078ec0ff */
[----:B------:R-:W-:Y:S01]  /*0dd0*/  LOP3.LUT R5, R5, 0x7f800000, RZ, 0xfc, !PT ;  /* 0x7f80000005057812 */ /* 0x000fe200078efcff */
[----:B------:R-:W-:Y:S06]  /*0de0*/  BRA `(.L_x_19) ;  /* 0x0000000000047947 */ /* 0x000fec0003800000 */
.L_x_17:
[----:B------:R-:W-:-:S07]  /*0df0*/  IMAD R5, R4, 0x800000, R5 ;  /* 0x0080000004057824 */ /* 0x000fce00078e0205 */
.L_x_19:
[----:B------:R-:W-:Y:S05]  /*0e00*/  BSYNC.RECONVERGENT B2 ;  /* 0x0000000000027941 */ /* 0x000fea0003800200 */
.L_x_16:
[----:B------:R-:W-:Y:S05]  /*0e10*/  BRA `(.L_x_20) ;  /* 0x0000000000207947 */ /* 0x000fea0003800000 */
.L_x_15:
[----:B------:R-:W-:-:S04]  /*0e20*/  LOP3.LUT R5, R6, 0x80000000, R5, 0x48, !PT ;  /* 0x8000000006057812 */ /* 0x000fc800078e4805 */
[----:B------:R-:W-:Y:S01]  /*0e30*/  LOP3.LUT R5, R5, 0x7f800000, RZ, 0xfc, !PT ;  /* 0x7f80000005057812 */ /* 0x000fe200078efcff */
[----:B------:R-:W-:Y:S06]  /*0e40*/  BRA `(.L_x_20) ;  /* 0x0000000000147947 */ /* 0x000fec0003800000 */
.L_x_14:
[----:B------:R-:W-:Y:S01]  /*0e50*/  LOP3.LUT R5, R6, 0x80000000, R5, 0x48, !PT ;  /* 0x8000000006057812 */ /* 0x000fe200078e4805 */
[----:B------:R-:W-:Y:S06]  /*0e60*/  BRA `(.L_x_20) ;  /* 0x00000000000c7947 */ /* 0x000fec0003800000 */
.L_x_13:
[----:B------:R-:W0:Y:S01]  /*0e70*/  MUFU.RSQ R5, -QNAN ;  /* 0xffc0000000057908 */ /* 0x000e220000001400 */
[----:B------:R-:W-:Y:S05]  /*0e80*/  BRA `(.L_x_20) ;  /* 0x0000000000047947 */ /* 0x000fea0003800000 */
.L_x_12:
[----:B------:R-:W-:-:S07]  /*0e90*/  FADD.FTZ R5, R0, R3 ;  /* 0x0000000300057221 */ /* 0x000fce0000010000 */
.L_x_20:
[----:B------:R-:W-:Y:S05]  /*0ea0*/  BSYNC.RECONVERGENT B1 ;  /* 0x0000000000017941 */ /* 0x000fea0003800200 */
.L_x_10:
[----:B0-----:R-:W-:Y:S01]  /*0eb0*/  IMAD.MOV.U32 R7, RZ, RZ, R5 ;  /* 0x000000ffff077224 */ /* 0x001fe200078e0005 */
[----:B------:R-:W-:Y:S01]  /*0ec0*/  MOV R4, R8 ;  /* 0x0000000800047202 */ /* 0x000fe20000000f00 */
[----:B------:R-:W-:-:S04]  /*0ed0*/  IMAD.MOV.U32 R5, RZ, RZ, 0x0 ;  /* 0x00000000ff057424 */ /* 0x000fc800078e00ff */
[----:B------:R-:W-:Y:S05]  /*0ee0*/  RET.REL.NODEC R4 `(default_function_kernel) ;  /* 0xfffffff004447950 */ /* 0x000fea0003c3ffff */
.L_x_21:
[----:B------:R-:W-:-:S00]  /*0ef0*/  BRA `(.L_x_21) ;  /* 0xfffffffc00fc7947 */ /* 0x000fc0000383ffff */
[----:B------:R-:W-:-:S00]  /*0f00*/  NOP ;  /* 0x0000000000007918 */ /* 0x000fc00000000000 */
[----:B------:R-:W-:-:S00]  /*0f10*/  NOP ;  /* 0x0000000000007918 */ /* 0x000fc00000000000 */
[----:B------:R-:W-:-:S00]  /*0f20*/  NOP ;  /* 0x0000000000007918 */ /* 0x000fc00000000000 */
[----:B------:R-:W-:-:S00]  /*0f30*/  NOP ;  /* 0x0000000000007918 */ /* 0x000fc00000000000 */
[----:B------:R-:W-:-:S00]  /*0f40*/  NOP ;  /* 0x0000000000007918 */ /* 0x000fc00000000000 */
[----:B------:R-:W-:-:S00]  /*0f50*/  NOP ;  /* 0x0000000000007918 */ /* 0x000fc00000000000 */
[----:B------:R-:W-:-:S00]  /*0f60*/  NOP ;  /* 0x0000000000007918 */ /* 0x000fc00000000000 */
[----:B------:R-:W-:-:S00]  /*0f70*/  NOP ;  /* 0x0000000000007918 */ /* 0x000fc00000000000 */
.L_x_23:


//--------------------- .text.default_function_kernel_1 --------------------------
	.section	.text.default_function_kernel_1,"ax",@progbits
	.align	128
        .global         default_function_kernel_1
        .type           default_function_kernel_1,@function
        .size           default_function_kernel_1,(.L_x_25 - default_function_kernel_1)
        .other          default_function_kernel_1,@"STO_CUDA_ENTRY STV_DEFAULT"
default_function_kernel_1:
.text.default_function_kernel_1:
[----:B------:R-:W-:Y:S01]  /*0000*/  LDC R1, c[0x0][0x37c] ;  /* 0x0000df00ff017b82 */ /* 0x000fe20000000800 */
[----:B------:R-:W0:Y:S07]  /*0010*/  S2R R7, SR_CTAID.X ;  /* 0x0000000000077919 */ /* 0x000e2e0000002500 */
[----:B------:R-:W1:Y:S01]  /*0020*/  LDC.64 R2, c[0x0][0x388] ;  /* 0x0000e200ff027b82 */ /* 0x000e620000000a00 */
[----:B------:R-:W2:Y:S01]  /*0030*/  LDCU.64 UR4, c[0x0][0x358] ;  /* 0x00006b00ff0477ac */ /* 0x000ea20008000a00 */
[----:B------:R-:W0:Y:S06]  /*0040*/  S2R R0, SR_TID.X ;  /* 0x0000000000007919 */ /* 0x000e2c0000002100 */
[----:B------:R-:W3:Y:S01]  /*0050*/  LDC.64 R4, c[0x0][0x380] ;  /* 0x0000e000ff047b82 */ /* 0x000ee20000000a00 */
[----:B0-----:R-:W-:-:S04]  /*0060*/  IMAD R7, R7, 0xc, R0 ;  /* 0x0000000c07077824 */ /* 0x001fc800078e0200 */
[----:B-1----:R-:W-:-:S06]  /*0070*/  IMAD.WIDE.U32 R2, R7, 0x4, R2 ;  /* 0x0000000407027825 */ /* 0x002fcc00078e0002 */
[----:B--2---:R-:W2:Y:S01]  /*0080*/  LDG.E.CONSTANT R2, desc[UR4][R2.64] ;  /* 0x0000000402027981 */ /* 0x004ea2000c1e9900 */
[----:B---3--:R-:W-:-:S04]  /*0090*/  IMAD.WIDE.U32 R4, R7, 0x4, R4 ;  /* 0x0000000407047825 */ /* 0x008fc800078e0004 */
[----:B--2---:R-:W-:-:S06]  /*00a0*/  FMUL.RZ R9, R2, 0.15915493667125701904 ;  /* 0x3e22f98302097820 */ /* 0x004fcc000040c000 */
[----:B------:R-:W0:Y:S02]  /*00b0*/  MUFU.COS R9, R9 ;  /* 0x0000000900097308 */ /* 0x000e240000000000 */
[----:B0-----:R-:W-:Y:S01]  /*00c0*/  STG.E desc[UR4][R4.64], R9 ;  /* 0x0000000904007986 */ /* 0x001fe2000c101904 */
[----:B------:R-:W-:Y:S05]  /*00d0*/  EXIT ;  /* 0x000000000000794d */ /* 0x000fea0003800000 */
.L_x_22:
        /* <DEDUP_REMOVED lines=10> */
.L_x_25:


//--------------------- .nv.shared.reserved.0     --------------------------
	.section	.nv.shared.reserved.0,"aw",@nobits
	.weak		__nv_reservedSMEM_offset_0_alias
	.size		__nv_reservedSMEM_offset_0_alias, 0, 64
	.other		__nv_reservedSMEM_offset_0_alias,@"STO_CUDA_RESERVED_SHARED STV_DEFAULT"
__nv_reservedSMEM_offset_0_alias:
	.zero		0
	.zero		64


//--------------------- .nv.constant0.default_function_kernel --------------------------
	.section	.nv.constant0.default_function_kernel,"a",@progbits
	.sectionflags	@""
	.align	4
.nv.constant0.default_function_kernel:
	.zero		912


//--------------------- .nv.constant0.default_function_kernel_1 --------------------------
	.section	.nv.constant0.default_function_kernel_1,"a",@progbits
	.sectionflags	@""
	.align	4
.nv.constant0.default_function_kernel_1:
	.zero		912


//--------------------- SYMBOLS --------------------------

	.type		.nv.reservedSmem.offset0,@object
	.size		.nv.reservedSmem.offset0,0x4
